//
// Generated by NVIDIA NVVM Compiler
//
// Compiler Build ID: CL-36424714
// Cuda compilation tools, release 13.0, V13.0.88
// Based on NVVM 20.0.0
//

.version 9.0
.target sm_100
.address_size 64

	// .globl	_Z17helloworld_blocksv
.extern .func  (.param .b32 func_retval0) vprintf
(
	.param .b64 vprintf_param_0,
	.param .b64 vprintf_param_1
)
;
.global .align 1 .b8 $str[28] = {72, 101, 108, 108, 111, 32, 119, 111, 114, 108, 100, 32, 102, 114, 111, 109, 32, 98, 108, 111, 99, 107, 32, 37, 100, 33, 10};
.global .align 1 .b8 $str$1[39] = {72, 101, 108, 108, 111, 32, 119, 111, 114, 108, 100, 32, 102, 114, 111, 109, 32, 98, 108, 111, 99, 107, 32, 37, 100, 44, 32, 116, 104, 114, 101, 97, 100, 32, 37, 100, 33, 10};
.global .align 1 .b8 $str$2[37] = {72, 101, 108, 108, 111, 32, 119, 111, 114, 108, 100, 32, 102, 114, 111, 109, 32, 98, 108, 111, 99, 107, 32, 37, 100, 44, 32, 119, 97, 114, 112, 32, 37, 100, 33, 10};

.visible .entry _Z17helloworld_blocksv()
{
	.local .align 8 .b8 	__local_depot0[8];
	.reg .b64 	%SP;
	.reg .b64 	%SPL;
	.reg .b32 	%r<4>;
	.reg .b64 	%rd<5>;

	mov.u64 	%SPL, __local_depot0;
	cvta.local.u64 	%SP, %SPL;
	add.u64 	%rd1, %SP, 0;
	add.u64 	%rd2, %SPL, 0;
	mov.u32 	%r1, %ctaid.x;
	st.local.u32 	[%rd2], %r1;
	mov.u64 	%rd3, $str;
	cvta.global.u64 	%rd4, %rd3;
	{ // callseq 0, 0
	.param .b64 param0;
	st.param.b64 	[param0], %rd4;
	.param .b64 param1;
	st.param.b64 	[param1], %rd1;
	.param .b32 retval0;
	call.uni (retval0), 
	vprintf, 
	(
	param0, 
	param1
	);
	ld.param.b32 	%r2, [retval0];
	} // callseq 0
	ret;

}
	// .globl	_Z25helloworld_blocks_threadsv
.visible .entry _Z25helloworld_blocks_threadsv()
{
	.local .align 8 .b8 	__local_depot1[8];
	.reg .b64 	%SP;
	.reg .b64 	%SPL;
	.reg .b32 	%r<5>;
	.reg .b64 	%rd<5>;

	mov.u64 	%SPL, __local_depot1;
	cvta.local.u64 	%SP, %SPL;
	add.u64 	%rd1, %SP, 0;
	add.u64 	%rd2, %SPL, 0;
	mov.u32 	%r1, %ctaid.x;
	mov.u32 	%r2, %tid.x;
	st.local.v2.u32 	[%rd2], {%r1, %r2};
	mov.u64 	%rd3, $str$1;
	cvta.global.u64 	%rd4, %rd3;
	{ // callseq 1, 0
	.param .b64 param0;
	st.param.b64 	[param0], %rd4;
	.param .b64 param1;
	st.param.b64 	[param1], %rd1;
	.param .b32 retval0;
	call.uni (retval0), 
	vprintf, 
	(
	param0, 
	param1
	);
	ld.param.b32 	%r3, [retval0];
	} // callseq 1
	ret;

}
	// .globl	_Z17helloworld_branchv
.visible .entry _Z17helloworld_branchv()
{
	.local .align 8 .b8 	__local_depot2[8];
	.reg .b64 	%SP;
	.reg .b64 	%SPL;
	.reg .pred 	%p<2>;
	.reg .b32 	%r<7>;
	.reg .b64 	%rd<5>;

	mov.u64 	%SPL, __local_depot2;
	cvta.local.u64 	%SP, %SPL;
	mov.u32 	%r1, %tid.x;
	and.b32  	%r2, %r1, 31;
	setp.ne.s32 	%p1, %r2, 0;
	@%p1 bra 	$L__BB2_2;
	add.u64 	%rd1, %SP, 0;
	add.u64 	%rd2, %SPL, 0;
	mov.u32 	%r3, %ctaid.x;
	shr.u32 	%r4, %r1, 5;
	st.local.v2.u32 	[%rd2], {%r3, %r4};
	mov.u64 	%rd3, $str$2;
	cvta.global.u64 	%rd4, %rd3;
	{ // callseq 2, 0
	.param .b64 param0;
	st.param.b64 	[param0], %rd4;
	.param .b64 param1;
	st.param.b64 	[param1], %rd1;
	.param .b32 retval0;
	call.uni (retval0), 
	vprintf, 
	(
	param0, 
	param1
	);
	ld.param.b32 	%r5, [retval0];
	} // callseq 2
$L__BB2_2:
	ret;

}


// ===== COMPILED SASS (sm_100) =====

	.target	sm_100

	.elftype	@"ET_EXEC"


//--------------------- .note.nv.tkinfo           --------------------------
	.section	.note.nv.tkinfo,"",@"SHT_NOTE"
	.sectionflags	@"SHF_NOTE_NV_TKINFO"
	.tkinfo
        /*0018*/ 	.word	0x00000002
        /*0030*/ 	.string	""
        /*0030*/ 	.string	"ptxas"
        /*0030*/ 	.string	"Cuda compilation tools, release 13.0, V13.0.88"
        /*0030*/ 	.string	"Build cuda_13.0.r13.0/compiler.36424714_0"
        /*0030*/ 	.string	"-arch sm_100 -m 64 "



//--------------------- .note.nv.cuinfo           --------------------------
	.section	.note.nv.cuinfo,"",@"SHT_NOTE"
	.sectionflags	@"SHF_NOTE_NV_CUINFO"
        /*0018*/ 	.short	0x0002
        /*001a*/ 	.short	0x0064
        /*001c*/ 	.short	0x0082
	.zero		2


//--------------------- .nv.info                  --------------------------
	.section	.nv.info,"",@"SHT_CUDA_INFO"
	.align	4


	//----- nvinfo : EIATTR_REGCOUNT
	.align		4
        /*0000*/ 	.byte	0x04, 0x2f
        /*0002*/ 	.short	(.L_4 - .L_3)
	.align		4
.L_3:
        /*0004*/ 	.word	index@(_Z17helloworld_blocksv)
        /*0008*/ 	.word	0x00000018


	//----- nvinfo : EIATTR_FRAME_SIZE
	.align		4
.L_4:
        /*000c*/ 	.byte	0x04, 0x11
        /*000e*/ 	.short	(.L_6 - .L_5)
	.align		4
.L_5:
        /*0010*/ 	.word	index@(_Z17helloworld_blocksv)
        /*0014*/ 	.word	0x00000008


	//----- nvinfo : EIATTR_REGCOUNT
	.align		4
.L_6:
        /*0018*/ 	.byte	0x04, 0x2f
        /*001a*/ 	.short	(.L_8 - .L_7)
	.align		4
.L_7:
        /*001c*/ 	.word	index@(_Z25helloworld_blocks_threadsv)
        /*0020*/ 	.word	0x00000018


	//----- nvinfo : EIATTR_FRAME_SIZE
	.align		4
.L_8:
        /*0024*/ 	.byte	0x04, 0x11
        /*0026*/ 	.short	(.L_10 - .L_9)
	.align		4
.L_9:
        /*0028*/ 	.word	index@(_Z25helloworld_blocks_threadsv)
        /*002c*/ 	.word	0x00000008


	//----- nvinfo : EIATTR_REGCOUNT
	.align		4
.L_10:
        /*0030*/ 	.byte	0x04, 0x2f
        /*0032*/ 	.short	(.L_12 - .L_11)
	.align		4
.L_11:
        /*0034*/ 	.word	index@(_Z17helloworld_branchv)
        /*0038*/ 	.word	0x00000018


	//----- nvinfo : EIATTR_FRAME_SIZE
	.align		4
.L_12:
        /*003c*/ 	.byte	0x04, 0x11
        /*003e*/ 	.short	(.L_14 - .L_13)
	.align		4
.L_13:
        /*0040*/ 	.word	index@(_Z17helloworld_branchv)
        /*0044*/ 	.word	0x00000008


	//----- nvinfo : EIATTR_MIN_STACK_SIZE
	.align		4
.L_14:
        /*0048*/ 	.byte	0x04, 0x12
        /*004a*/ 	.short	(.L_16 - .L_15)
	.align		4
.L_15:
        /*004c*/ 	.word	index@(_Z17helloworld_branchv)
        /*0050*/ 	.word	0x00000008


	//----- nvinfo : EIATTR_MIN_STACK_SIZE
	.align		4
.L_16:
        /*0054*/ 	.byte	0x04, 0x12
        /*0056*/ 	.short	(.L_18 - .L_17)
	.align		4
.L_17:
        /*0058*/ 	.word	index@(_Z25helloworld_blocks_threadsv)
        /*005c*/ 	.word	0x00000008


	//----- nvinfo : EIATTR_MIN_STACK_SIZE
	.align		4
.L_18:
        /*0060*/ 	.byte	0x04, 0x12
        /*0062*/ 	.short	(.L_20 - .L_19)
	.align		4
.L_19:
        /*0064*/ 	.word	index@(_Z17helloworld_blocksv)
        /*0068*/ 	.word	0x00000008
.L_20:


//--------------------- .nv.compat                --------------------------
	.section	.nv.compat,"",@"SHT_CUDA_COMPAT_INFO"
	.align	4
        /*0000*/ 	.byte	0x02, 0x09, 0x00, 0x00, 0x02, 0x02, 0x01, 0x00, 0x02, 0x05, 0x05, 0x00, 0x03, 0x07, 0x01, 0x01
        /*0010*/ 	.byte	0x02, 0x03, 0x00, 0x00, 0x02, 0x06, 0x01, 0x00, 0x04, 0x0b, 0x08, 0x00, 0x09, 0x00, 0x00, 0x00
        /*0020*/ 	.byte	0x00, 0x00, 0x00, 0x00


//--------------------- .nv.info._Z17helloworld_branchv --------------------------
	.section	.nv.info._Z17helloworld_branchv,"",@"SHT_CUDA_INFO"
	.sectionflags	@""
	.align	4


	//----- nvinfo : EIATTR_CUDA_API_VERSION
	.align		4
        /*0000*/ 	.byte	0x04, 0x37
        /*0002*/ 	.short	(.L_22 - .L_21)
.L_21:
        /*0004*/ 	.word	0x00000082


	//----- nvinfo : EIATTR_SPARSE_MMA_MASK
	.align		4
.L_22:
        /*0008*/ 	.byte	0x03, 0x50
        /*000a*/ 	.short	0x0000


	//----- nvinfo : EIATTR_MAXREG_COUNT
	.align		4
        /*000c*/ 	.byte	0x03, 0x1b
        /*000e*/ 	.short	0x00ff


	//----- nvinfo : EIATTR_EXTERNS
	.align		4
        /*0010*/ 	.byte	0x04, 0x0f
        /*0012*/ 	.short	(.L_24 - .L_23)


	//   ....[0]....
	.align		4
.L_23:
        /*0014*/ 	.word	index@(vprintf)


	//----- nvinfo : EIATTR_MERCURY_ISA_VERSION
	.align		4
.L_24:
        /*0018*/ 	.byte	0x03, 0x5f
        /*001a*/ 	.short	0x0101


	//----- nvinfo : EIATTR_VRC_CTA_INIT_COUNT
	.align		4
        /*001c*/ 	.byte	0x02, 0x4a
	.zero		1
	.zero		1


	//----- nvinfo : EIATTR_SYSCALL_OFFSETS
	.align		4
        /*0020*/ 	.byte	0x04, 0x46
        /*0022*/ 	.short	(.L_26 - .L_25)


	//   ....[0]....
.L_25:
        /*0024*/ 	.word	0x00000120


	//----- nvinfo : EIATTR_EXIT_INSTR_OFFSETS
	.align		4
.L_26:
        /*0028*/ 	.byte	0x04, 0x1c
        /*002a*/ 	.short	(.L_28 - .L_27)


	//   ....[0]....
.L_27:
        /*002c*/ 	.word	0x00000080


	//   ....[1]....
        /*0030*/ 	.word	0x00000130


	//----- nvinfo : EIATTR_CRS_STACK_SIZE
	.align		4
.L_28:
        /*0034*/ 	.byte	0x04, 0x1e
        /*0036*/ 	.short	(.L_30 - .L_29)
.L_29:
        /*0038*/ 	.word	0x00000000


	//----- nvinfo : EIATTR_SW_WAR
	.align		4
.L_30:
        /*003c*/ 	.byte	0x04, 0x36
        /*003e*/ 	.short	(.L_32 - .L_31)
.L_31:
        /*0040*/ 	.word	0x00000008
.L_32:


//--------------------- .nv.info._Z25helloworld_blocks_threadsv --------------------------
	.section	.nv.info._Z25helloworld_blocks_threadsv,"",@"SHT_CUDA_INFO"
	.sectionflags	@""
	.align	4


	//----- nvinfo : EIATTR_CUDA_API_VERSION
	.align		4
        /*0000*/ 	.byte	0x04, 0x37
        /*0002*/ 	.short	(.L_34 - .L_33)
.L_33:
        /*0004*/ 	.word	0x00000082


	//----- nvinfo : EIATTR_SPARSE_MMA_MASK
	.align		4
.L_34:
        /*0008*/ 	.byte	0x03, 0x50
        /*000a*/ 	.short	0x0000


	//----- nvinfo : EIATTR_MAXREG_COUNT
	.align		4
        /*000c*/ 	.byte	0x03, 0x1b
        /*000e*/ 	.short	0x00ff


	//----- nvinfo : EIATTR_EXTERNS
	.align		4
        /*0010*/ 	.byte	0x04, 0x0f
        /*0012*/ 	.short	(.L_36 - .L_35)


	//   ....[0]....
	.align		4
.L_35:
        /*0014*/ 	.word	index@(vprintf)


	//----- nvinfo : EIATTR_MERCURY_ISA_VERSION
	.align		4
.L_36:
        /*0018*/ 	.byte	0x03, 0x5f
        /*001a*/ 	.short	0x0101


	//----- nvinfo : EIATTR_VRC_CTA_INIT_COUNT
	.align		4
        /*001c*/ 	.byte	0x02, 0x4a
	.zero		1
	.zero		1


	//----- nvinfo : EIATTR_SYSCALL_OFFSETS
	.align		4
        /*0020*/ 	.byte	0x04, 0x46
        /*0022*/ 	.short	(.L_38 - .L_37)


	//   ....[0]....
.L_37:
        /*0024*/ 	.word	0x000000f0


	//----- nvinfo : EIATTR_EXIT_INSTR_OFFSETS
	.align		4
.L_38:
        /*0028*/ 	.byte	0x04, 0x1c
        /*002a*/ 	.short	(.L_40 - .L_39)


	//   ....[0]....
.L_39:
        /*002c*/ 	.word	0x00000100


	//----- nvinfo : EIATTR_SW_WAR
	.align		4
.L_40:
        /*0030*/ 	.byte	0x04, 0x36
        /*0032*/ 	.short	(.L_42 - .L_41)
.L_41:
        /*0034*/ 	.word	0x00000008
.L_42:


//--------------------- .nv.info._Z17helloworld_blocksv --------------------------
	.section	.nv.info._Z17helloworld_blocksv,"",@"SHT_CUDA_INFO"
	.sectionflags	@""
	.align	4


	//----- nvinfo : EIATTR_CUDA_API_VERSION
	.align		4
        /*0000*/ 	.byte	0x04, 0x37
        /*0002*/ 	.short	(.L_44 - .L_43)
.L_43:
        /*0004*/ 	.word	0x00000082


	//----- nvinfo : EIATTR_SPARSE_MMA_MASK
	.align		4
.L_44:
        /*0008*/ 	.byte	0x03, 0x50
        /*000a*/ 	.short	0x0000


	//----- nvinfo : EIATTR_MAXREG_COUNT
	.align		4
        /*000c*/ 	.byte	0x03, 0x1b
        /*000e*/ 	.short	0x00ff


	//----- nvinfo : EIATTR_EXTERNS
	.align		4
        /*0010*/ 	.byte	0x04, 0x0f
        /*0012*/ 	.short	(.L_46 - .L_45)


	//   ....[0]....
	.align		4
.L_45:
        /*0014*/ 	.word	index@(vprintf)


	//----- nvinfo : EIATTR_MERCURY_ISA_VERSION
	.align		4
.L_46:
        /*0018*/ 	.byte	0x03, 0x5f
        /*001a*/ 	.short	0x0101


	//----- nvinfo : EIATTR_VRC_CTA_INIT_COUNT
	.align		4
        /*001c*/ 	.byte	0x02, 0x4a
	.zero		1
	.zero		1


	//----- nvinfo : EIATTR_SYSCALL_OFFSETS
	.align		4
        /*0020*/ 	.byte	0x04, 0x46
        /*0022*/ 	.short	(.L_48 - .L_47)


	//   ....[0]....
.L_47:
        /*0024*/ 	.word	0x000000e0


	//----- nvinfo : EIATTR_EXIT_INSTR_OFFSETS
	.align		4
.L_48:
        /*0028*/ 	.byte	0x04, 0x1c
        /*002a*/ 	.short	(.L_50 - .L_49)


	//   ....[0]....
.L_49:
        /*002c*/ 	.word	0x000000f0


	//----- nvinfo : EIATTR_SW_WAR
	.align		4
.L_50:
        /*0030*/ 	.byte	0x04, 0x36
        /*0032*/ 	.short	(.L_52 - .L_51)
.L_51:
        /*0034*/ 	.word	0x00000008
.L_52:


//--------------------- .nv.callgraph             --------------------------
	.section	.nv.callgraph,"",@"SHT_CUDA_CALLGRAPH"
	.align	4
	.sectionentsize	8
	.align		4
        /*0000*/ 	.word	0x00000000
	.align		4
        /*0004*/ 	.word	0xffffffff
	.align		4
        /*0008*/ 	.word	index@(_Z17helloworld_branchv)
	.align		4
        /*000c*/ 	.word	index@(vprintf)
	.align		4
        /*0010*/ 	.word	index@(_Z25helloworld_blocks_threadsv)
	.align		4
        /*0014*/ 	.word	index@(vprintf)
	.align		4
        /*0018*/ 	.word	index@(_Z17helloworld_blocksv)
	.align		4
        /*001c*/ 	.word	index@(vprintf)
	.align		4
        /*0020*/ 	.word	0x00000000
	.align		4
        /*0024*/ 	.word	0xfffffffe
	.align		4
        /*0028*/ 	.word	0x00000000
	.align		4
        /*002c*/ 	.word	0xfffffffd
	.align		4
        /*0030*/ 	.word	0x00000000
	.align		4
        /*0034*/ 	.word	0xfffffffc


//--------------------- .nv.constant4             --------------------------
	.section	.nv.constant4,"a",@progbits
	.align	8
	.align		8
.nv.constant4:
        /*0000*/ 	.dword	vprintf
	.align		8
        /*0008*/ 	.dword	$str
	.align		8
        /*0010*/ 	.dword	$str$1
	.align		8
        /*0018*/ 	.dword	$str$2


//--------------------- .text._Z17helloworld_branchv --------------------------
	.section	.text._Z17helloworld_branchv,"ax",@progbits
	.align	128
        .global         _Z17helloworld_branchv
        .type           _Z17helloworld_branchv,@function
        .size           _Z17helloworld_branchv,(.L_x_6 - _Z17helloworld_branchv)
        .other          _Z17helloworld_branchv,@"STO_CUDA_ENTRY STV_DEFAULT"
_Z17helloworld_branchv:
.text._Z17helloworld_branchv:
[----:B------:R-:W0:Y:S01]  /*0000*/  LDC R1, c[0x0][0x37c] ;  /* 0x0000df00ff017b82 */ /* 0x000e220000000800 */
[----:B------:R-:W1:Y:S01]  /*0010*/  S2R R9, SR_TID.X ;  /* 0x0000000000097919 */ /* 0x000e620000002100 */
[----:B------:R-:W2:Y:S01]  /*0020*/  LDCU UR4, c[0x0][0x2f8] ;  /* 0x00005f00ff0477ac */ /* 0x000ea20008000800 */
[----:B0-----:R-:W-:Y:S01]  /*0030*/  VIADD R1, R1, 0xfffffff8 ;  /* 0xfffffff801017836 */ /* 0x001fe20000000000 */
[----:B------:R-:W0:Y:S04]  /*0040*/  LDCU UR5, c[0x0][0x2fc] ;  /* 0x00005f80ff0577ac */ /* 0x000e280008000800 */
[----:B--2---:R-:W-:-:S05]  /*0050*/  IADD3 R6, P1, PT, R1, UR4, RZ ;  /* 0x0000000401067c10 */ /* 0x004fca000ff3e0ff */
[----:B0-----:R-:W-:Y:S01]  /*0060*/  IMAD.X R7, RZ, RZ, UR5, P1 ;  /* 0x00000005ff077e24 */ /* 0x001fe200088e06ff */
[----:B-1----:R-:W-:-:S13]  /*0070*/  LOP3.LUT P0, RZ, R9, 0x1f, RZ, 0xc0, !PT ;  /* 0x0000001f09ff7812 */ /* 0x002fda000780c0ff */
[----:B------:R-:W-:Y:S05]  /*0080*/  @P0 EXIT ;  /* 0x000000000000094d */ /* 0x000fea0003800000 */
[----:B------:R-:W0:Y:S01]  /*0090*/  S2R R8, SR_CTAID.X ;  /* 0x0000000000087919 */ /* 0x000e220000002500 */
[----:B------:R-:W-:Y:S01]  /*00a0*/  SHF.R.U32.HI R9, RZ, 0x5, R9 ;  /* 0x00000005ff097819 */ /* 0x000fe20000011609 */
[----:B------:R-:W1:Y:S01]  /*00b0*/  LDCU.64 UR4, c[0x4][0x18] ;  /* 0x01000300ff0477ac */ /* 0x000e620008000a00 */
[----:B------:R-:W-:-:S04]  /*00c0*/  MOV R0, 0x0 ;  /* 0x0000000000007802 */ /* 0x000fc80000000f00 */
[----:B------:R2:W3:Y:S01]  /*00d0*/  LDC.64 R2, c[0x4][R0] ;  /* 0x0100000000027b82 */ /* 0x0004e20000000a00 */
[----:B-1----:R-:W-:Y:S02]  /*00e0*/  IMAD.U32 R4, RZ, RZ, UR4 ;  /* 0x00000004ff047e24 */ /* 0x002fe4000f8e00ff */
[----:B------:R-:W-:Y:S01]  /*00f0*/  IMAD.U32 R5, RZ, RZ, UR5 ;  /* 0x00000005ff057e24 */ /* 0x000fe2000f8e00ff */
[----:B0-----:R2:W-:Y:S06]  /*0100*/  STL.64 [R1], R8 ;  /* 0x0000000801007387 */ /* 0x0015ec0000100a00 */
[----:B------:R-:W-:-:S07]  /*0110*/  LEPC R20, `(.L_x_0) ;  /* 0x000000001014794e */ /* 0x000fce0000000000 */
[----:B--23--:R-:W-:Y:S05]  /*0120*/  CALL.ABS.NOINC R2 ;  /* 0x0000000002007343 */ /* 0x00cfea0003c00000 */
.L_x_0:
[----:B------:R-:W-:Y:S05]  /*0130*/  EXIT ;  /* 0x000000000000794d */ /* 0x000fea0003800000 */
.L_x_1:
[----:B------:R-:W-:-:S00]  /*0140*/  BRA `(.L_x_1) ;  /* 0xfffffffc00fc7947 */ /* 0x000fc0000383ffff */
[----:B------:R-:W-:-:S00]  /*0150*/  NOP ;  /* 0x0000000000007918 */ /* 0x000fc00000000000 */
        /* <DEDUP_REMOVED lines=10> */
.L_x_6:


//--------------------- .text._Z25helloworld_blocks_threadsv --------------------------
	.section	.text._Z25helloworld_blocks_threadsv,"ax",@progbits
	.align	128
        .global         _Z25helloworld_blocks_threadsv
        .type           _Z25helloworld_blocks_threadsv,@function
        .size           _Z25helloworld_blocks_threadsv,(.L_x_7 - _Z25helloworld_blocks_threadsv)
        .other          _Z25helloworld_blocks_threadsv,@"STO_CUDA_ENTRY STV_DEFAULT"
_Z25helloworld_blocks_threadsv:
.text._Z25helloworld_blocks_threadsv:
[----:B------:R-:W0:Y:S01]  /*0000*/  LDC R1, c[0x0][0x37c] ;  /* 0x0000df00ff017b82 */ /* 0x000e220000000800 */
[----:B------:R-:W1:Y:S01]  /*0010*/  S2R R8, SR_CTAID.X ;  /* 0x0000000000087919 */ /* 0x000e620000002500 */
[----:B0-----:R-:W-:Y:S01]  /*0020*/  VIADD R1, R1, 0xfffffff8 ;  /* 0xfffffff801017836 */ /* 0x001fe20000000000 */
[----:B------:R-:W-:Y:S01]  /*0030*/  MOV R0, 0x0 ;  /* 0x0000000000007802 */ /* 0x000fe20000000f00 */
[----:B------:R-:W0:Y:S01]  /*0040*/  LDCU UR4, c[0x0][0x2f8] ;  /* 0x00005f00ff0477ac */ /* 0x000e220008000800 */
[----:B------:R-:W1:Y:S03]  /*0050*/  S2R R9, SR_TID.X ;  /* 0x0000000000097919 */ /* 0x000e660000002100 */
[----:B------:R2:W3:Y:S01]  /*0060*/  LDC.64 R2, c[0x4][R0] ;  /* 0x0100000000027b82 */ /* 0x0004e20000000a00 */
[----:B------:R-:W4:Y:S01]  /*0070*/  LDCU.64 UR6, c[0x4][0x10] ;  /* 0x01000200ff0677ac */ /* 0x000f220008000a00 */
[----:B------:R-:W5:Y:S01]  /*0080*/  LDCU UR5, c[0x0][0x2fc] ;  /* 0x00005f80ff0577ac */ /* 0x000f620008000800 */
[----:B0-----:R-:W-:Y:S01]  /*0090*/  IADD3 R6, P0, PT, R1, UR4, RZ ;  /* 0x0000000401067c10 */ /* 0x001fe2000ff1e0ff */
[----:B----4-:R-:W-:Y:S01]  /*00a0*/  IMAD.U32 R4, RZ, RZ, UR6 ;  /* 0x00000006ff047e24 */ /* 0x010fe2000f8e00ff */
[----:B------:R-:W-:-:S03]  /*00b0*/  MOV R5, UR7 ;  /* 0x0000000700057c02 */ /* 0x000fc60008000f00 */
[----:B-----5:R-:W-:Y:S01]  /*00c0*/  IMAD.X R7, RZ, RZ, UR5, P0 ;  /* 0x00000005ff077e24 */ /* 0x020fe200080e06ff */
[----:B-1----:R2:W-:Y:S07]  /*00d0*/  STL.64 [R1], R8 ;  /* 0x0000000801007387 */ /* 0x0025ee0000100a00 */
[----:B------:R-:W-:-:S07]  /*00e0*/  LEPC R20, `(.L_x_2) ;  /* 0x000000001014794e */ /* 0x000fce0000000000 */
[----:B--23--:R-:W-:Y:S05]  /*00f0*/  CALL.ABS.NOINC R2 ;  /* 0x0000000002007343 */ /* 0x00cfea0003c00000 */
.L_x_2:
[----:B------:R-:W-:Y:S05]  /*0100*/  EXIT ;  /* 0x000000000000794d */ /* 0x000fea0003800000 */
.L_x_3:
        /* <DEDUP_REMOVED lines=15> */
.L_x_7:


//--------------------- .text._Z17helloworld_blocksv --------------------------
	.section	.text._Z17helloworld_blocksv,"ax",@progbits
	.align	128
        .global         _Z17helloworld_blocksv
        .type           _Z17helloworld_blocksv,@function
        .size           _Z17helloworld_blocksv,(.L_x_8 - _Z17helloworld_blocksv)
        .other          _Z17helloworld_blocksv,@"STO_CUDA_ENTRY STV_DEFAULT"
_Z17helloworld_blocksv:
.text._Z17helloworld_blocksv:
[----:B------:R-:W0:Y:S01]  /*0000*/  LDC R1, c[0x0][0x37c] ;  /* 0x0000df00ff017b82 */ /* 0x000e220000000800 */
[----:B------:R-:W1:Y:S01]  /*0010*/  S2R R8, SR_CTAID.X ;  /* 0x0000000000087919 */ /* 0x000e620000002500 */
[----:B0-----:R-:W-:Y:S01]  /*0020*/  VIADD R1, R1, 0xfffffff8 ;  /* 0xfffffff801017836 */ /* 0x001fe20000000000 */
[----:B------:R-:W-:Y:S01]  /*0030*/  MOV R0, 0x0 ;  /* 0x0000000000007802 */ /* 0x000fe20000000f00 */
[----:B------:R-:W0:Y:S04]  /*0040*/  LDCU UR4, c[0x0][0x2f8] ;  /* 0x00005f00ff0477ac */ /* 0x000e280008000800 */
[----:B------:R2:W3:Y:S01]  /*0050*/  LDC.64 R2, c[0x4][R0] ;  /* 0x0100000000027b82 */ /* 0x0004e20000000a00 */
[----:B------:R-:W4:Y:S01]  /*0060*/  LDCU.64 UR6, c[0x4][0x8] ;  /* 0x01000100ff0677ac */ /* 0x000f220008000a00 */
[----:B------:R-:W5:Y:S01]  /*0070*/  LDCU UR5, c[0x0][0x2fc] ;  /* 0x00005f80ff0577ac */ /* 0x000f620008000800 */
[----:B0-----:R-:W-:Y:S01]  /*0080*/  IADD3 R6, P0, PT, R1, UR4, RZ ;  /* 0x0000000401067c10 */ /* 0x001fe2000ff1e0ff */
[----:B----4-:R-:W-:Y:S01]  /*0090*/  IMAD.U32 R4, RZ, RZ, UR6 ;  /* 0x00000006ff047e24 */ /* 0x010fe2000f8e00ff */
[----:B------:R-:W-:-:S03]  /*00a0*/  MOV R5, UR7 ;  /* 0x0000000700057c02 */ /* 0x000fc60008000f00 */
[----:B-----5:R-:W-:Y:S01]  /*00b0*/  IMAD.X R7, RZ, RZ, UR5, P0 ;  /* 0x00000005ff077e24 */ /* 0x020fe200080e06ff */
[----:B-1----:R2:W-:Y:S07]  /*00c0*/  STL [R1], R8 ;  /* 0x0000000801007387 */ /* 0x0025ee0000100800 */
[----:B------:R-:W-:-:S07]  /*00d0*/  LEPC R20, `(.L_x_4) ;  /* 0x000000001014794e */ /* 0x000fce0000000000 */
[----:B--23--:R-:W-:Y:S05]  /*00e0*/  CALL.ABS.NOINC R2 ;  /* 0x0000000002007343 */ /* 0x00cfea0003c00000 */
.L_x_4:
[----:B------:R-:W-:Y:S05]  /*00f0*/  EXIT ;  /* 0x000000000000794d */ /* 0x000fea0003800000 */
.L_x_5:
        /* <DEDUP_REMOVED lines=16> */
.L_x_8:


//--------------------- .nv.global.init           --------------------------
	.section	.nv.global.init,"aw",@progbits
.nv.global.init:
	.type		$str,@object
	.size		$str,($str$2 - $str)
$str:
        /*0000*/ 	.byte	0x48, 0x65, 0x6c, 0x6c, 0x6f, 0x20, 0x77, 0x6f, 0x72, 0x6c, 0x64, 0x20, 0x66, 0x72, 0x6f, 0x6d
        /*0010*/ 	.byte	0x20, 0x62, 0x6c, 0x6f, 0x63, 0x6b, 0x20, 0x25, 0x64, 0x21, 0x0a, 0x00
	.type		$str$2,@object
	.size		$str$2,($str$1 - $str$2)
$str$2:
        /*001c*/ 	.byte	0x48, 0x65, 0x6c, 0x6c, 0x6f, 0x20, 0x77, 0x6f, 0x72, 0x6c, 0x64, 0x20, 0x66, 0x72, 0x6f, 0x6d
        /*002c*/ 	.byte	0x20, 0x62, 0x6c, 0x6f, 0x63, 0x6b, 0x20, 0x25, 0x64, 0x2c, 0x20, 0x77, 0x61, 0x72, 0x70, 0x20
        /*003c*/ 	.byte	0x25, 0x64, 0x21, 0x0a, 0x00
	.type		$str$1,@object
	.size		$str$1,(.L_1 - $str$1)
$str$1:
        /*0041*/ 	.byte	0x48, 0x65, 0x6c, 0x6c, 0x6f, 0x20, 0x77, 0x6f, 0x72, 0x6c, 0x64, 0x20, 0x66, 0x72, 0x6f, 0x6d
        /*0051*/ 	.byte	0x20, 0x62, 0x6c, 0x6f, 0x63, 0x6b, 0x20, 0x25, 0x64, 0x2c, 0x20, 0x74, 0x68, 0x72, 0x65, 0x61
        /*0061*/ 	.byte	0x64, 0x20, 0x25, 0x64, 0x21, 0x0a, 0x00
.L_1:


//--------------------- .nv.shared.reserved.0     --------------------------
	.section	.nv.shared.reserved.0,"aw",@nobits
	.weak		__nv_reservedSMEM_offset_0_alias
	.size		__nv_reservedSMEM_offset_0_alias, 0, 64
	.other		__nv_reservedSMEM_offset_0_alias,@"STO_CUDA_RESERVED_SHARED STV_DEFAULT"
__nv_reservedSMEM_offset_0_alias:
	.zero		0
	.zero		64


//--------------------- .nv.constant0._Z17helloworld_branchv --------------------------
	.section	.nv.constant0._Z17helloworld_branchv,"a",@progbits
	.sectionflags	@""
	.align	4
.nv.constant0._Z17helloworld_branchv:
	.zero		896


//--------------------- .nv.constant0._Z25helloworld_blocks_threadsv --------------------------
	.section	.nv.constant0._Z25helloworld_blocks_threadsv,"a",@progbits
	.sectionflags	@""
	.align	4
.nv.constant0._Z25helloworld_blocks_threadsv:
	.zero		896


//--------------------- .nv.constant0._Z17helloworld_blocksv --------------------------
	.section	.nv.constant0._Z17helloworld_blocksv,"a",@progbits
	.sectionflags	@""
	.align	4
.nv.constant0._Z17helloworld_blocksv:
	.zero		896


//--------------------- SYMBOLS --------------------------

	.type		.nv.reservedSmem.offset0,@object
	.size		.nv.reservedSmem.offset0,0x4
	.type		vprintf,@function
